//
// Generated by NVIDIA NVVM Compiler
//
// Compiler Build ID: CL-36424714
// Cuda compilation tools, release 13.0, V13.0.88
// Based on NVVM 20.0.0
//

.version 9.0
.target sm_100
.address_size 64


.entry _Z11vec_add_gpuPfS_S_i(
	.param .u64 .ptr .align 1 _Z11vec_add_gpuPfS_S_i_param_0,
	.param .u64 .ptr .align 1 _Z11vec_add_gpuPfS_S_i_param_1,
	.param .u64 .ptr .align 1 _Z11vec_add_gpuPfS_S_i_param_2,
	.param .u32 _Z11vec_add_gpuPfS_S_i_param_3
)
{
	.reg .pred 	%p<6>;
	.reg .b32 	%r<26>;
	.reg .b32 	%f<16>;
	.reg .b64 	%rd<18>;

	ld.param.u64 	%rd7, [_Z11vec_add_gpuPfS_S_i_param_0];
	ld.param.u64 	%rd8, [_Z11vec_add_gpuPfS_S_i_param_1];
	ld.param.u64 	%rd9, [_Z11vec_add_gpuPfS_S_i_param_2];
	ld.param.u32 	%r13, [_Z11vec_add_gpuPfS_S_i_param_3];
	cvta.to.global.u64 	%rd1, %rd7;
	cvta.to.global.u64 	%rd2, %rd9;
	cvta.to.global.u64 	%rd3, %rd8;
	mov.u32 	%r14, %nctaid.x;
	div.u32 	%r15, %r13, %r14;
	mov.u32 	%r16, %ntid.x;
	mul.lo.s32 	%r17, %r14, %r16;
	div.u32 	%r1, %r13, %r17;
	mov.u32 	%r18, %ctaid.x;
	mul.lo.s32 	%r19, %r15, %r18;
	mov.u32 	%r20, %tid.x;
	mad.lo.s32 	%r24, %r1, %r20, %r19;
	add.s32 	%r3, %r24, %r1;
	setp.ge.s32 	%p1, %r24, %r3;
	@%p1 bra 	$L__BB0_7;
	and.b32  	%r4, %r1, 3;
	setp.eq.s32 	%p2, %r4, 0;
	@%p2 bra 	$L__BB0_4;
	neg.s32 	%r22, %r4;
$L__BB0_3:
	.pragma "nounroll";
	mul.wide.s32 	%rd10, %r24, 4;
	add.s64 	%rd11, %rd3, %rd10;
	ld.global.f32 	%f1, [%rd11];
	add.s64 	%rd12, %rd2, %rd10;
	ld.global.f32 	%f2, [%rd12];
	add.f32 	%f3, %f1, %f2;
	add.s64 	%rd13, %rd1, %rd10;
	st.global.f32 	[%rd13], %f3;
	add.s32 	%r24, %r24, 1;
	add.s32 	%r22, %r22, 1;
	setp.ne.s32 	%p3, %r22, 0;
	@%p3 bra 	$L__BB0_3;
$L__BB0_4:
	add.s32 	%r21, %r1, -1;
	setp.lt.u32 	%p4, %r21, 3;
	@%p4 bra 	$L__BB0_7;
	add.s64 	%rd4, %rd3, 8;
	add.s64 	%rd5, %rd2, 8;
	add.s64 	%rd6, %rd1, 8;
$L__BB0_6:
	mul.wide.s32 	%rd14, %r24, 4;
	add.s64 	%rd15, %rd4, %rd14;
	add.s64 	%rd16, %rd5, %rd14;
	add.s64 	%rd17, %rd6, %rd14;
	ld.global.f32 	%f4, [%rd15+-8];
	ld.global.f32 	%f5, [%rd16+-8];
	add.f32 	%f6, %f4, %f5;
	st.global.f32 	[%rd17+-8], %f6;
	ld.global.f32 	%f7, [%rd15+-4];
	ld.global.f32 	%f8, [%rd16+-4];
	add.f32 	%f9, %f7, %f8;
	st.global.f32 	[%rd17+-4], %f9;
	ld.global.f32 	%f10, [%rd15];
	ld.global.f32 	%f11, [%rd16];
	add.f32 	%f12, %f10, %f11;
	st.global.f32 	[%rd17], %f12;
	ld.global.f32 	%f13, [%rd15+4];
	ld.global.f32 	%f14, [%rd16+4];
	add.f32 	%f15, %f13, %f14;
	st.global.f32 	[%rd17+4], %f15;
	add.s32 	%r24, %r24, 4;
	setp.lt.s32 	%p5, %r24, %r3;
	@%p5 bra 	$L__BB0_6;
$L__BB0_7:
	ret;

}


// ===== COMPILED SASS (sm_100) =====

	.target	sm_100

	.elftype	@"ET_EXEC"


//--------------------- .note.nv.tkinfo           --------------------------
	.section	.note.nv.tkinfo,"",@"SHT_NOTE"
	.sectionflags	@"SHF_NOTE_NV_TKINFO"
	.tkinfo
        /*0018*/ 	.word	0x00000002
        /*0030*/ 	.string	""
        /*0030*/ 	.string	"ptxas"
        /*0030*/ 	.string	"Cuda compilation tools, release 13.0, V13.0.88"
        /*0030*/ 	.string	"Build cuda_13.0.r13.0/compiler.36424714_0"
        /*0030*/ 	.string	"-arch sm_100 -m 64 "



//--------------------- .note.nv.cuinfo           --------------------------
	.section	.note.nv.cuinfo,"",@"SHT_NOTE"
	.sectionflags	@"SHF_NOTE_NV_CUINFO"
        /*0018*/ 	.short	0x0002
        /*001a*/ 	.short	0x0064
        /*001c*/ 	.short	0x0082
	.zero		2


//--------------------- .nv.info                  --------------------------
	.section	.nv.info,"",@"SHT_CUDA_INFO"
	.align	4


	//----- nvinfo : EIATTR_REGCOUNT
	.align		4
        /*0000*/ 	.byte	0x04, 0x2f
        /*0002*/ 	.short	(.L_1 - .L_0)
	.align		4
.L_0:
        /*0004*/ 	.word	index@(_Z11vec_add_gpuPfS_S_i)
        /*0008*/ 	.word	0x00000014


	//----- nvinfo : EIATTR_FRAME_SIZE
	.align		4
.L_1:
        /*000c*/ 	.byte	0x04, 0x11
        /*000e*/ 	.short	(.L_3 - .L_2)
	.align		4
.L_2:
        /*0010*/ 	.word	index@(_Z11vec_add_gpuPfS_S_i)
        /*0014*/ 	.word	0x00000000


	//----- nvinfo : EIATTR_MIN_STACK_SIZE
	.align		4
.L_3:
        /*0018*/ 	.byte	0x04, 0x12
        /*001a*/ 	.short	(.L_5 - .L_4)
	.align		4
.L_4:
        /*001c*/ 	.word	index@(_Z11vec_add_gpuPfS_S_i)
        /*0020*/ 	.word	0x00000000
.L_5:


//--------------------- .nv.compat                --------------------------
	.section	.nv.compat,"",@"SHT_CUDA_COMPAT_INFO"
	.align	4
        /*0000*/ 	.byte	0x02, 0x09, 0x00, 0x00, 0x02, 0x02, 0x01, 0x00, 0x02, 0x05, 0x05, 0x00, 0x03, 0x07, 0x01, 0x01
        /*0010*/ 	.byte	0x02, 0x03, 0x00, 0x00, 0x02, 0x06, 0x01, 0x00, 0x04, 0x0b, 0x08, 0x00, 0x09, 0x00, 0x00, 0x00
        /*0020*/ 	.byte	0x00, 0x00, 0x00, 0x00


//--------------------- .nv.info._Z11vec_add_gpuPfS_S_i --------------------------
	.section	.nv.info._Z11vec_add_gpuPfS_S_i,"",@"SHT_CUDA_INFO"
	.sectionflags	@""
	.align	4


	//----- nvinfo : EIATTR_CUDA_API_VERSION
	.align		4
        /*0000*/ 	.byte	0x04, 0x37
        /*0002*/ 	.short	(.L_7 - .L_6)
.L_6:
        /*0004*/ 	.word	0x00000082


	//----- nvinfo : EIATTR_KPARAM_INFO
	.align		4
.L_7:
        /*0008*/ 	.byte	0x04, 0x17
        /*000a*/ 	.short	(.L_9 - .L_8)
.L_8:
        /*000c*/ 	.word	0x00000000
        /*0010*/ 	.short	0x0003
        /*0012*/ 	.short	0x0018
        /*0014*/ 	.byte	0x00, 0xf0, 0x11, 0x00


	//----- nvinfo : EIATTR_KPARAM_INFO
	.align		4
.L_9:
        /*0018*/ 	.byte	0x04, 0x17
        /*001a*/ 	.short	(.L_11 - .L_10)
.L_10:
        /*001c*/ 	.word	0x00000000
        /*0020*/ 	.short	0x0002
        /*0022*/ 	.short	0x0010
        /*0024*/ 	.byte	0x00, 0xf5, 0x21, 0x00


	//----- nvinfo : EIATTR_KPARAM_INFO
	.align		4
.L_11:
        /*0028*/ 	.byte	0x04, 0x17
        /*002a*/ 	.short	(.L_13 - .L_12)
.L_12:
        /*002c*/ 	.word	0x00000000
        /*0030*/ 	.short	0x0001
        /*0032*/ 	.short	0x0008
        /*0034*/ 	.byte	0x00, 0xf5, 0x21, 0x00


	//----- nvinfo : EIATTR_KPARAM_INFO
	.align		4
.L_13:
        /*0038*/ 	.byte	0x04, 0x17
        /*003a*/ 	.short	(.L_15 - .L_14)
.L_14:
        /*003c*/ 	.word	0x00000000
        /*0040*/ 	.short	0x0000
        /*0042*/ 	.short	0x0000
        /*0044*/ 	.byte	0x00, 0xf5, 0x21, 0x00


	//----- nvinfo : EIATTR_SPARSE_MMA_MASK
	.align		4
.L_15:
        /*0048*/ 	.byte	0x03, 0x50
        /*004a*/ 	.short	0x0000


	//----- nvinfo : EIATTR_MAXREG_COUNT
	.align		4
        /*004c*/ 	.byte	0x03, 0x1b
        /*004e*/ 	.short	0x00ff


	//----- nvinfo : EIATTR_MERCURY_ISA_VERSION
	.align		4
        /*0050*/ 	.byte	0x03, 0x5f
        /*0052*/ 	.short	0x0101


	//----- nvinfo : EIATTR_VRC_CTA_INIT_COUNT
	.align		4
        /*0054*/ 	.byte	0x02, 0x4a
	.zero		1
	.zero		1


	//----- nvinfo : EIATTR_EXIT_INSTR_OFFSETS
	.align		4
        /*0058*/ 	.byte	0x04, 0x1c
        /*005a*/ 	.short	(.L_17 - .L_16)


	//   ....[0]....
.L_16:
        /*005c*/ 	.word	0x000002f0


	//   ....[1]....
        /*0060*/ 	.word	0x00000440


	//   ....[2]....
        /*0064*/ 	.word	0x00000690


	//----- nvinfo : EIATTR_CRS_STACK_SIZE
	.align		4
.L_17:
        /*0068*/ 	.byte	0x04, 0x1e
        /*006a*/ 	.short	(.L_19 - .L_18)
.L_18:
        /*006c*/ 	.word	0x00000000


	//----- nvinfo : EIATTR_CBANK_PARAM_SIZE
	.align		4
.L_19:
        /*0070*/ 	.byte	0x03, 0x19
        /*0072*/ 	.short	0x001c


	//----- nvinfo : EIATTR_PARAM_CBANK
	.align		4
        /*0074*/ 	.byte	0x04, 0x0a
        /*0076*/ 	.short	(.L_21 - .L_20)
	.align		4
.L_20:
        /*0078*/ 	.word	index@(.nv.constant0._Z11vec_add_gpuPfS_S_i)
        /*007c*/ 	.short	0x0380
        /*007e*/ 	.short	0x001c


	//----- nvinfo : EIATTR_SW_WAR
	.align		4
.L_21:
        /*0080*/ 	.byte	0x04, 0x36
        /*0082*/ 	.short	(.L_23 - .L_22)
.L_22:
        /*0084*/ 	.word	0x00000008
.L_23:


//--------------------- .nv.callgraph             --------------------------
	.section	.nv.callgraph,"",@"SHT_CUDA_CALLGRAPH"
	.align	4
	.sectionentsize	8
	.align		4
        /*0000*/ 	.word	0x00000000
	.align		4
        /*0004*/ 	.word	0xffffffff
	.align		4
        /*0008*/ 	.word	0x00000000
	.align		4
        /*000c*/ 	.word	0xfffffffe
	.align		4
        /*0010*/ 	.word	0x00000000
	.align		4
        /*0014*/ 	.word	0xfffffffd
	.align		4
        /*0018*/ 	.word	0x00000000
	.align		4
        /*001c*/ 	.word	0xfffffffc


//--------------------- .text._Z11vec_add_gpuPfS_S_i --------------------------
	.section	.text._Z11vec_add_gpuPfS_S_i,"ax",@progbits
	.align	128
.text._Z11vec_add_gpuPfS_S_i:
        .type           _Z11vec_add_gpuPfS_S_i,@function
        .size           _Z11vec_add_gpuPfS_S_i,(.L_x_4 - _Z11vec_add_gpuPfS_S_i)
        .other          _Z11vec_add_gpuPfS_S_i,@"STO_CUDA_ENTRY STV_DEFAULT"
_Z11vec_add_gpuPfS_S_i:
[----:B------:R-:W-:Y:S01]  /*0000*/  LDC R1, c[0x0][0x37c] ;  /* 0x0000df00ff017b82 */ /* 0x000fe20000000800 */
[----:B------:R-:W0:Y:S07]  /*0010*/  LDCU UR5, c[0x0][0x370] ;  /* 0x00006e00ff0577ac */ /* 0x000e2e0008000800 */
[----:B------:R-:W1:Y:S01]  /*0020*/  LDC R8, c[0x0][0x398] ;  /* 0x0000e600ff087b82 */ /* 0x000e620000000800 */
[----:B------:R-:W2:Y:S07]  /*0030*/  LDCU UR4, c[0x0][0x360] ;  /* 0x00006c00ff0477ac */ /* 0x000eae0008000800 */
[----:B------:R-:W3:Y:S01]  /*0040*/  S2UR UR6, SR_CTAID.X ;  /* 0x00000000000679c3 */ /* 0x000ee20000002500 */
[----:B0-----:R-:W0:Y:S01]  /*0050*/  I2F.U32.RP R0, UR5 ;  /* 0x0000000500007d06 */ /* 0x001e220008209000 */
[----:B------:R-:W-:Y:S01]  /*0060*/  ISETP.NE.U32.AND P2, PT, RZ, UR5, PT ;  /* 0x00000005ff007c0c */ /* 0x000fe2000bf45070 */
[----:B--2---:R-:W-:-:S06]  /*0070*/  UIMAD UR4, UR5, UR4, URZ ;  /* 0x00000004050472a4 */ /* 0x004fcc000f8e02ff */
[----:B------:R-:W-:Y:S01]  /*0080*/  IMAD R9, RZ, RZ, -UR4 ;  /* 0x80000004ff097e24 */ /* 0x000fe2000f8e02ff */
[----:B------:R-:W-:Y:S02]  /*0090*/  ISETP.NE.U32.AND P5, PT, RZ, UR4, PT ;  /* 0x00000004ff007c0c */ /* 0x000fe4000bfa5070 */
[----:B------:R-:W2:Y:S08]  /*00a0*/  I2F.U32.RP R6, UR4 ;  /* 0x0000000400067d06 */ /* 0x000eb00008209000 */
[----:B0-----:R-:W0:Y:S08]  /*00b0*/  MUFU.RCP R0, R0 ;  /* 0x0000000000007308 */ /* 0x001e300000001000 */
[----:B--2---:R-:W2:Y:S01]  /*00c0*/  MUFU.RCP R6, R6 ;  /* 0x0000000600067308 */ /* 0x004ea20000001000 */
[----:B0-----:R-:W-:-:S07]  /*00d0*/  IADD3 R2, PT, PT, R0, 0xffffffe, RZ ;  /* 0x0ffffffe00027810 */ /* 0x001fce0007ffe0ff */
[----:B------:R0:W4:Y:S01]  /*00e0*/  F2I.FTZ.U32.TRUNC.NTZ R3, R2 ;  /* 0x0000000200037305 */ /* 0x000122000021f000 */
[----:B--2---:R-:W-:-:S07]  /*00f0*/  VIADD R4, R6, 0xffffffe ;  /* 0x0ffffffe06047836 */ /* 0x004fce0000000000 */
[----:B------:R2:W5:Y:S01]  /*0100*/  F2I.FTZ.U32.TRUNC.NTZ R5, R4 ;  /* 0x0000000400057305 */ /* 0x000562000021f000 */
[----:B0-----:R-:W-:Y:S01]  /*0110*/  HFMA2 R2, -RZ, RZ, 0, 0 ;  /* 0x00000000ff027431 */ /* 0x001fe200000001ff */
[----:B----4-:R-:W-:Y:S01]  /*0120*/  IADD3 R7, PT, PT, RZ, -R3, RZ ;  /* 0x80000003ff077210 */ /* 0x010fe20007ffe0ff */
[----:B--2---:R-:W-:-:S04]  /*0130*/  IMAD.MOV.U32 R4, RZ, RZ, RZ ;  /* 0x000000ffff047224 */ /* 0x004fc800078e00ff */
[----:B------:R-:W-:Y:S02]  /*0140*/  IMAD R7, R7, UR5, RZ ;  /* 0x0000000507077c24 */ /* 0x000fe4000f8e02ff */
[----:B-----5:R-:W-:Y:S02]  /*0150*/  IMAD R9, R9, R5, RZ ;  /* 0x0000000509097224 */ /* 0x020fe400078e02ff */
[----:B------:R-:W-:-:S04]  /*0160*/  IMAD.HI.U32 R2, R3, R7, R2 ;  /* 0x0000000703027227 */ /* 0x000fc800078e0002 */
[----:B------:R-:W-:Y:S02]  /*0170*/  IMAD.HI.U32 R5, R5, R9, R4 ;  /* 0x0000000905057227 */ /* 0x000fe400078e0004 */
[----:B------:R-:W0:Y:S02]  /*0180*/  S2R R4, SR_TID.X ;  /* 0x0000000000047919 */ /* 0x000e240000002100 */
[----:B-1----:R-:W-:-:S04]  /*0190*/  IMAD.HI.U32 R2, R2, R8, RZ ;  /* 0x0000000802027227 */ /* 0x002fc800078e00ff */
[----:B------:R-:W-:Y:S01]  /*01a0*/  IMAD.HI.U32 R5, R5, R8, RZ ;  /* 0x0000000805057227 */ /* 0x000fe200078e00ff */
[----:B------:R-:W-:-:S04]  /*01b0*/  IADD3 R3, PT, PT, -R2, RZ, RZ ;  /* 0x000000ff02037210 */ /* 0x000fc80007ffe1ff */
[----:B------:R-:W-:Y:S01]  /*01c0*/  IADD3 R7, PT, PT, -R5, RZ, RZ ;  /* 0x000000ff05077210 */ /* 0x000fe20007ffe1ff */
[----:B------:R-:W-:-:S04]  /*01d0*/  IMAD R0, R3, UR5, R8 ;  /* 0x0000000503007c24 */ /* 0x000fc8000f8e0208 */
[----:B------:R-:W-:Y:S01]  /*01e0*/  IMAD R3, R7, UR4, R8 ;  /* 0x0000000407037c24 */ /* 0x000fe2000f8e0208 */
[----:B------:R-:W-:-:S04]  /*01f0*/  ISETP.GE.U32.AND P0, PT, R0, UR5, PT ;  /* 0x0000000500007c0c */ /* 0x000fc8000bf06070 */
[----:B------:R-:W-:-:S09]  /*0200*/  ISETP.GE.U32.AND P3, PT, R3, UR4, PT ;  /* 0x0000000403007c0c */ /* 0x000fd2000bf66070 */
[----:B------:R-:W-:Y:S01]  /*0210*/  @P0 VIADD R0, R0, -UR5 ;  /* 0x8000000500000c36 */ /* 0x000fe20008000000 */
[----:B------:R-:W-:-:S03]  /*0220*/  @P0 IADD3 R2, PT, PT, R2, 0x1, RZ ;  /* 0x0000000102020810 */ /* 0x000fc60007ffe0ff */
[----:B------:R-:W-:Y:S01]  /*0230*/  @P3 IADD3 R3, PT, PT, R3, -UR4, RZ ;  /* 0x8000000403033c10 */ /* 0x000fe2000fffe0ff */
[----:B------:R-:W-:Y:S01]  /*0240*/  @P3 VIADD R5, R5, 0x1 ;  /* 0x0000000105053836 */ /* 0x000fe20000000000 */
[----:B------:R-:W-:Y:S02]  /*0250*/  ISETP.GE.U32.AND P1, PT, R0, UR5, PT ;  /* 0x0000000500007c0c */ /* 0x000fe4000bf26070 */
[----:B------:R-:W-:-:S11]  /*0260*/  ISETP.GE.U32.AND P4, PT, R3, UR4, PT ;  /* 0x0000000403007c0c */ /* 0x000fd6000bf86070 */
[----:B------:R-:W-:Y:S02]  /*0270*/  @P1 IADD3 R2, PT, PT, R2, 0x1, RZ ;  /* 0x0000000102021810 */ /* 0x000fe40007ffe0ff */
[----:B------:R-:W-:Y:S02]  /*0280*/  @!P2 LOP3.LUT R2, RZ, UR5, RZ, 0x33, !PT ;  /* 0x00000005ff02ac12 */ /* 0x000fe4000f8e33ff */
[----:B------:R-:W-:Y:S02]  /*0290*/  @P4 IADD3 R5, PT, PT, R5, 0x1, RZ ;  /* 0x0000000105054810 */ /* 0x000fe40007ffe0ff */
[----:B------:R-:W-:Y:S01]  /*02a0*/  @!P5 LOP3.LUT R5, RZ, UR4, RZ, 0x33, !PT ;  /* 0x00000004ff05dc12 */ /* 0x000fe2000f8e33ff */
[----:B---3--:R-:W-:-:S04]  /*02b0*/  IMAD R2, R2, UR6, RZ ;  /* 0x0000000602027c24 */ /* 0x008fc8000f8e02ff */
[----:B0-----:R-:W-:-:S04]  /*02c0*/  IMAD R3, R5, R4, R2 ;  /* 0x0000000405037224 */ /* 0x001fc800078e0202 */
[----:B------:R-:W-:-:S05]  /*02d0*/  IMAD.IADD R0, R5, 0x1, R3 ;  /* 0x0000000105007824 */ /* 0x000fca00078e0203 */
[----:B------:R-:W-:-:S13]  /*02e0*/  ISETP.GE.AND P0, PT, R3, R0, PT ;  /* 0x000000000300720c */ /* 0x000fda0003f06270 */
[----:B------:R-:W-:Y:S05]  /*02f0*/  @P0 EXIT ;  /* 0x000000000000094d */ /* 0x000fea0003800000 */
[C---:B------:R-:W-:Y:S01]  /*0300*/  IADD3 R2, PT, PT, R5.reuse, -0x1, RZ ;  /* 0xffffffff05027810 */ /* 0x040fe20007ffe0ff */
[----:B------:R-:W0:Y:S01]  /*0310*/  LDCU.64 UR10, c[0x0][0x358] ;  /* 0x00006b00ff0a77ac */ /* 0x000e220008000a00 */
[----:B------:R-:W-:Y:S02]  /*0320*/  LOP3.LUT P0, R5, R5, 0x3, RZ, 0xc0, !PT ;  /* 0x0000000305057812 */ /* 0x000fe4000780c0ff */
[----:B------:R-:W-:-:S11]  /*0330*/  ISETP.GE.U32.AND P1, PT, R2, 0x3, PT ;  /* 0x000000030200780c */ /* 0x000fd60003f26070 */
[----:B------:R-:W-:Y:S05]  /*0340*/  @!P0 BRA `(.L_x_0) ;  /* 0x00000000003c8947 */ /* 0x000fea0003800000 */
[----:B------:R-:W1:Y:S01]  /*0350*/  LDC.64 R12, c[0x0][0x390] ;  /* 0x0000e400ff0c7b82 */ /* 0x000e620000000a00 */
[----:B------:R-:W-:-:S07]  /*0360*/  IADD3 R2, PT, PT, -R5, RZ, RZ ;  /* 0x000000ff05027210 */ /* 0x000fce0007ffe1ff */
[----:B------:R-:W2:Y:S08]  /*0370*/  LDC.64 R14, c[0x0][0x380] ;  /* 0x0000e000ff0e7b82 */ /* 0x000eb00000000a00 */
[----:B------:R-:W3:Y:S02]  /*0380*/  LDC.64 R10, c[0x0][0x388] ;  /* 0x0000e200ff0a7b82 */ /* 0x000ee40000000a00 */
.L_x_1:
[----:B---3--:R-:W-:-:S04]  /*0390*/  IMAD.WIDE R4, R3, 0x4, R10 ;  /* 0x0000000403047825 */ /* 0x008fc800078e020a */
[C---:B-1----:R-:W-:Y:S02]  /*03a0*/  IMAD.WIDE R6, R3.reuse, 0x4, R12 ;  /* 0x0000000403067825 */ /* 0x042fe400078e020c */
[----:B0-----:R-:W3:Y:S04]  /*03b0*/  LDG.E R4, desc[UR10][R4.64] ;  /* 0x0000000a04047981 */ /* 0x001ee8000c1e1900 */
[----:B------:R-:W3:Y:S01]  /*03c0*/  LDG.E R7, desc[UR10][R6.64] ;  /* 0x0000000a06077981 */ /* 0x000ee2000c1e1900 */
[C---:B--2-4-:R-:W-:Y:S01]  /*03d0*/  IMAD.WIDE R8, R3.reuse, 0x4, R14 ;  /* 0x0000000403087825 */ /* 0x054fe200078e020e */
[----:B------:R-:W-:-:S03]  /*03e0*/  IADD3 R3, PT, PT, R3, 0x1, RZ ;  /* 0x0000000103037810 */ /* 0x000fc60007ffe0ff */
[----:B------:R-:W-:-:S05]  /*03f0*/  VIADD R2, R2, 0x1 ;  /* 0x0000000102027836 */ /* 0x000fca0000000000 */
[----:B------:R-:W-:Y:S01]  /*0400*/  ISETP.NE.AND P0, PT, R2, RZ, PT ;  /* 0x000000ff0200720c */ /* 0x000fe20003f05270 */
[----:B---3--:R-:W-:-:S05]  /*0410*/  FADD R17, R4, R7 ;  /* 0x0000000704117221 */ /* 0x008fca0000000000 */
[----:B------:R4:W-:Y:S07]  /*0420*/  STG.E desc[UR10][R8.64], R17 ;  /* 0x0000001108007986 */ /* 0x0009ee000c10190a */
[----:B------:R-:W-:Y:S05]  /*0430*/  @P0 BRA `(.L_x_1) ;  /* 0xfffffffc00d40947 */ /* 0x000fea000383ffff */
.L_x_0:
[----:B0-----:R-:W-:Y:S05]  /*0440*/  @!P1 EXIT ;  /* 0x000000000000994d */ /* 0x001fea0003800000 */
[----:B------:R-:W0:Y:S01]  /*0450*/  LDCU.128 UR12, c[0x0][0x380] ;  /* 0x00007000ff0c77ac */ /* 0x000e220008000c00 */
[----:B------:R-:W1:Y:S01]  /*0460*/  LDCU.64 UR6, c[0x0][0x390] ;  /* 0x00007200ff0677ac */ /* 0x000e620008000a00 */
[----:B0-----:R-:W-:Y:S02]  /*0470*/  UIADD3 UR8, UP0, UPT, UR14, 0x8, URZ ;  /* 0x000000080e087890 */ /* 0x001fe4000ff1e0ff */
[----:B------:R-:W-:Y:S02]  /*0480*/  UIADD3 UR4, UP2, UPT, UR12, 0x8, URZ ;  /* 0x000000080c047890 */ /* 0x000fe4000ff5e0ff */
[----:B-1----:R-:W-:Y:S02]  /*0490*/  UIADD3 UR6, UP1, UPT, UR6, 0x8, URZ ;  /* 0x0000000806067890 */ /* 0x002fe4000ff3e0ff */
[----:B------:R-:W-:Y:S02]  /*04a0*/  UIADD3.X UR9, UPT, UPT, URZ, UR15, URZ, UP0, !UPT ;  /* 0x0000000fff097290 */ /* 0x000fe400087fe4ff */
[----:B------:R-:W-:-:S02]  /*04b0*/  UIADD3.X UR5, UPT, UPT, URZ, UR13, URZ, UP2, !UPT ;  /* 0x0000000dff057290 */ /* 0x000fc400097fe4ff */
[----:B------:R-:W-:-:S12]  /*04c0*/  UIADD3.X UR7, UPT, UPT, URZ, UR7, URZ, UP1, !UPT ;  /* 0x00000007ff077290 */ /* 0x000fd80008ffe4ff */
.L_x_2:
[----:B------:R-:W-:Y:S01]  /*04d0*/  MOV R4, UR8 ;  /* 0x0000000800047c02 */ /* 0x000fe20008000f00 */
[----:B------:R-:W-:Y:S01]  /*04e0*/  IMAD.U32 R5, RZ, RZ, UR9 ;  /* 0x00000009ff057e24 */ /* 0x000fe2000f8e00ff */
[----:B------:R-:W-:Y:S02]  /*04f0*/  MOV R6, UR6 ;  /* 0x0000000600067c02 */ /* 0x000fe40008000f00 */
[----:B------:R-:W-:Y:S01]  /*0500*/  MOV R7, UR7 ;  /* 0x0000000700077c02 */ /* 0x000fe20008000f00 */
[----:B------:R-:W-:-:S04]  /*0510*/  IMAD.WIDE R4, R3, 0x4, R4 ;  /* 0x0000000403047825 */ /* 0x000fc800078e0204 */
[----:B------:R-:W-:Y:S01]  /*0520*/  IMAD.WIDE R6, R3, 0x4, R6 ;  /* 0x0000000403067825 */ /* 0x000fe200078e0206 */
[----:B------:R-:W2:Y:S04]  /*0530*/  LDG.E R2, desc[UR10][R4.64+-0x8] ;  /* 0xfffff80a04027981 */ /* 0x000ea8000c1e1900 */
[----:B0-----:R-:W2:Y:S01]  /*0540*/  LDG.E R11, desc[UR10][R6.64+-0x8] ;  /* 0xfffff80a060b7981 */ /* 0x001ea2000c1e1900 */
[----:B----4-:R-:W-:Y:S01]  /*0550*/  MOV R9, UR5 ;  /* 0x0000000500097c02 */ /* 0x010fe20008000f00 */
[----:B------:R-:W-:-:S04]  /*0560*/  IMAD.U32 R8, RZ, RZ, UR4 ;  /* 0x00000004ff087e24 */ /* 0x000fc8000f8e00ff */
[----:B------:R-:W-:-:S04]  /*0570*/  IMAD.WIDE R8, R3, 0x4, R8 ;  /* 0x0000000403087825 */ /* 0x000fc800078e0208 */
[----:B--2---:R-:W-:-:S05]  /*0580*/  FADD R11, R2, R11 ;  /* 0x0000000b020b7221 */ /* 0x004fca0000000000 */
[----:B------:R0:W-:Y:S04]  /*0590*/  STG.E desc[UR10][R8.64+-0x8], R11 ;  /* 0xfffff80b08007986 */ /* 0x0001e8000c10190a */
[----:B------:R-:W2:Y:S04]  /*05a0*/  LDG.E R2, desc[UR10][R4.64+-0x4] ;  /* 0xfffffc0a04027981 */ /* 0x000ea8000c1e1900 */
[----:B------:R-:W2:Y:S02]  /*05b0*/  LDG.E R13, desc[UR10][R6.64+-0x4] ;  /* 0xfffffc0a060d7981 */ /* 0x000ea4000c1e1900 */
[----:B--2---:R-:W-:-:S05]  /*05c0*/  FADD R13, R2, R13 ;  /* 0x0000000d020d7221 */ /* 0x004fca0000000000 */
[----:B------:R0:W-:Y:S04]  /*05d0*/  STG.E desc[UR10][R8.64+-0x4], R13 ;  /* 0xfffffc0d08007986 */ /* 0x0001e8000c10190a */
[----:B------:R-:W2:Y:S04]  /*05e0*/  LDG.E R2, desc[UR10][R4.64] ;  /* 0x0000000a04027981 */ /* 0x000ea8000c1e1900 */
[----:B------:R-:W2:Y:S02]  /*05f0*/  LDG.E R15, desc[UR10][R6.64] ;  /* 0x0000000a060f7981 */ /* 0x000ea4000c1e1900 */
[----:B--2---:R-:W-:-:S05]  /*0600*/  FADD R15, R2, R15 ;  /* 0x0000000f020f7221 */ /* 0x004fca0000000000 */
[----:B------:R0:W-:Y:S04]  /*0610*/  STG.E desc[UR10][R8.64], R15 ;  /* 0x0000000f08007986 */ /* 0x0001e8000c10190a */
[----:B------:R-:W2:Y:S04]  /*0620*/  LDG.E R2, desc[UR10][R4.64+0x4] ;  /* 0x0000040a04027981 */ /* 0x000ea8000c1e1900 */
[----:B------:R-:W2:Y:S01]  /*0630*/  LDG.E R17, desc[UR10][R6.64+0x4] ;  /* 0x0000040a06117981 */ /* 0x000ea2000c1e1900 */
[----:B------:R-:W-:-:S04]  /*0640*/  IADD3 R3, PT, PT, R3, 0x4, RZ ;  /* 0x0000000403037810 */ /* 0x000fc80007ffe0ff */
[----:B------:R-:W-:Y:S01]  /*0650*/  ISETP.GE.AND P0, PT, R3, R0, PT ;  /* 0x000000000300720c */ /* 0x000fe20003f06270 */
[----:B--2---:R-:W-:-:S05]  /*0660*/  FADD R17, R2, R17 ;  /* 0x0000001102117221 */ /* 0x004fca0000000000 */
[----:B------:R0:W-:Y:S07]  /*0670*/  STG.E desc[UR10][R8.64+0x4], R17 ;  /* 0x0000041108007986 */ /* 0x0001ee000c10190a */
[----:B------:R-:W-:Y:S05]  /*0680*/  @!P0 BRA `(.L_x_2) ;  /* 0xfffffffc00908947 */ /* 0x000fea000383ffff */
[----:B------:R-:W-:Y:S05]  /*0690*/  EXIT ;  /* 0x000000000000794d */ /* 0x000fea0003800000 */
.L_x_3:
[----:B------:R-:W-:-:S00]  /*06a0*/  BRA `(.L_x_3) ;  /* 0xfffffffc00fc7947 */ /* 0x000fc0000383ffff */
[----:B------:R-:W-:-:S00]  /*06b0*/  NOP ;  /* 0x0000000000007918 */ /* 0x000fc00000000000 */
        /* <DEDUP_REMOVED lines=12> */
.L_x_4:


//--------------------- .nv.shared.reserved.0     --------------------------
	.section	.nv.shared.reserved.0,"aw",@nobits
	.weak		__nv_reservedSMEM_offset_0_alias
	.size		__nv_reservedSMEM_offset_0_alias, 0, 64
	.other		__nv_reservedSMEM_offset_0_alias,@"STO_CUDA_RESERVED_SHARED STV_DEFAULT"
__nv_reservedSMEM_offset_0_alias:
	.zero		0
	.zero		64


//--------------------- .nv.constant0._Z11vec_add_gpuPfS_S_i --------------------------
	.section	.nv.constant0._Z11vec_add_gpuPfS_S_i,"a",@progbits
	.sectionflags	@""
	.align	4
.nv.constant0._Z11vec_add_gpuPfS_S_i:
	.zero		924


//--------------------- SYMBOLS --------------------------

	.type		.nv.reservedSmem.offset0,@object
	.size		.nv.reservedSmem.offset0,0x4
